	.headerflags	@"EF_CUDA_TEXMODE_UNIFIED EF_CUDA_64BIT_ADDRESS EF_CUDA_ACCELERATORS EF_CUDA_SM90 EF_CUDA_VIRTUAL_SM(EF_CUDA_SM90)"
	.elftype	@"ET_EXEC"


//--------------------- .nv.info                  --------------------------
	.section	.nv.info,"",@"SHT_CUDA_INFO"
	.align	4


	//----- nvinfo : EIATTR_REGCOUNT
	.align		4
        /*0000*/ 	.byte	0x04, 0x2f
        /*0002*/ 	.short	(.L_1 - .L_0)
	.align		4
.L_0:
        /*0004*/ 	.word	index@(triton_poi_fused_div_sub_5)
        /*0008*/ 	.word	0x00000030


	//----- nvinfo : EIATTR_MIN_STACK_SIZE
	.align		4
.L_1:
        /*000c*/ 	.byte	0x04, 0x12
        /*000e*/ 	.short	(.L_3 - .L_2)
	.align		4
.L_2:
        /*0010*/ 	.word	index@(triton_poi_fused_div_sub_5)
        /*0014*/ 	.word	0x00000000


	//----- nvinfo : EIATTR_FRAME_SIZE
	.align		4
.L_3:
        /*0018*/ 	.byte	0x04, 0x11
        /*001a*/ 	.short	(.L_5 - .L_4)
	.align		4
.L_4:
        /*001c*/ 	.word	index@(triton_poi_fused_div_sub_5)
        /*0020*/ 	.word	0x00000000


	//----- nvinfo : EIATTR_MIN_STACK_SIZE
	.align		4
.L_5:
        /*0024*/ 	.byte	0x04, 0x12
        /*0026*/ 	.short	(.L_7 - .L_6)
	.align		4
.L_6:
        /*0028*/ 	.word	index@(triton_poi_fused_div_sub_5)
        /*002c*/ 	.word	0x00000000
.L_7:


//--------------------- .nv.info.triton_poi_fused_div_sub_5 --------------------------
	.section	.nv.info.triton_poi_fused_div_sub_5,"",@"SHT_CUDA_INFO"
	.sectionflags	@""
	.align	4


	//----- nvinfo : EIATTR_CUDA_API_VERSION
	.align		4
        /*0000*/ 	.byte	0x04, 0x37
        /*0002*/ 	.short	(.L_9 - .L_8)
.L_8:
        /*0004*/ 	.word	0x0000007c


	//----- nvinfo : EIATTR_KPARAM_INFO
	.align		4
.L_9:
        /*0008*/ 	.byte	0x04, 0x17
        /*000a*/ 	.short	(.L_11 - .L_10)
.L_10:
        /*000c*/ 	.word	0x00000000
        /*0010*/ 	.short	0x0005
        /*0012*/ 	.short	0x0024
        /*0014*/ 	.byte	0x00, 0xf0, 0x11, 0x00


	//----- nvinfo : EIATTR_KPARAM_INFO
	.align		4
.L_11:
        /*0018*/ 	.byte	0x04, 0x17
        /*001a*/ 	.short	(.L_13 - .L_12)
.L_12:
        /*001c*/ 	.word	0x00000000
        /*0020*/ 	.short	0x0004
        /*0022*/ 	.short	0x0020
        /*0024*/ 	.byte	0x00, 0xf0, 0x11, 0x00


	//----- nvinfo : EIATTR_KPARAM_INFO
	.align		4
.L_13:
        /*0028*/ 	.byte	0x04, 0x17
        /*002a*/ 	.short	(.L_15 - .L_14)
.L_14:
        /*002c*/ 	.word	0x00000000
        /*0030*/ 	.short	0x0003
        /*0032*/ 	.short	0x0018
        /*0034*/ 	.byte	0x00, 0xf4, 0x21, 0x00


	//----- nvinfo : EIATTR_KPARAM_INFO
	.align		4
.L_15:
        /*0038*/ 	.byte	0x04, 0x17
        /*003a*/ 	.short	(.L_17 - .L_16)
.L_16:
        /*003c*/ 	.word	0x00000000
        /*0040*/ 	.short	0x0002
        /*0042*/ 	.short	0x0010
        /*0044*/ 	.byte	0x00, 0xf4, 0x21, 0x00


	//----- nvinfo : EIATTR_KPARAM_INFO
	.align		4
.L_17:
        /*0048*/ 	.byte	0x04, 0x17
        /*004a*/ 	.short	(.L_19 - .L_18)
.L_18:
        /*004c*/ 	.word	0x00000000
        /*0050*/ 	.short	0x0001
        /*0052*/ 	.short	0x0008
        /*0054*/ 	.byte	0x00, 0xf4, 0x21, 0x00


	//----- nvinfo : EIATTR_KPARAM_INFO
	.align		4
.L_19:
        /*0058*/ 	.byte	0x04, 0x17
        /*005a*/ 	.short	(.L_21 - .L_20)
.L_20:
        /*005c*/ 	.word	0x00000000
        /*0060*/ 	.short	0x0000
        /*0062*/ 	.short	0x0000
        /*0064*/ 	.byte	0x00, 0xf4, 0x21, 0x00


	//----- nvinfo : EIATTR_SPARSE_MMA_MASK
	.align		4
.L_21:
        /*0068*/ 	.byte	0x03, 0x50
        /*006a*/ 	.short	0x0000


	//----- nvinfo : EIATTR_MAXREG_COUNT
	.align		4
        /*006c*/ 	.byte	0x03, 0x1b
        /*006e*/ 	.short	0x00ff


	//----- nvinfo : EIATTR_EXIT_INSTR_OFFSETS
	.align		4
        /*0070*/ 	.byte	0x04, 0x1c
        /*0072*/ 	.short	(.L_23 - .L_22)


	//   ....[0]....
.L_22:
        /*0074*/ 	.word	0x00001910


	//   ....[1]....
        /*0078*/ 	.word	0x00001960


	//----- nvinfo : EIATTR_REQNTID
	.align		4
.L_23:
        /*007c*/ 	.byte	0x04, 0x10
        /*007e*/ 	.short	(.L_25 - .L_24)
.L_24:
        /*0080*/ 	.word	0x00000100
        /*0084*/ 	.word	0x00000001
        /*0088*/ 	.word	0x00000001


	//----- nvinfo : EIATTR_CBANK_PARAM_SIZE
	.align		4
.L_25:
        /*008c*/ 	.byte	0x03, 0x19
        /*008e*/ 	.short	0x0028


	//----- nvinfo : EIATTR_PARAM_CBANK
	.align		4
        /*0090*/ 	.byte	0x04, 0x0a
        /*0092*/ 	.short	(.L_27 - .L_26)
	.align		4
.L_26:
        /*0094*/ 	.word	index@(.nv.constant0.triton_poi_fused_div_sub_5)
        /*0098*/ 	.short	0x0210
        /*009a*/ 	.short	0x0028


	//----- nvinfo : EIATTR_SW_WAR
	.align		4
.L_27:
        /*009c*/ 	.byte	0x04, 0x36
        /*009e*/ 	.short	(.L_29 - .L_28)
.L_28:
        /*00a0*/ 	.word	0x00000008
.L_29:


//--------------------- .nv.callgraph             --------------------------
	.section	.nv.callgraph,"",@"SHT_CUDA_CALLGRAPH"
	.align	4
	.sectionentsize	8
	.align		4
        /*0000*/ 	.word	0x00000000
	.align		4
        /*0004*/ 	.word	0xffffffff
	.align		4
        /*0008*/ 	.word	0x00000000
	.align		4
        /*000c*/ 	.word	0xfffffffe
	.align		4
        /*0010*/ 	.word	0x00000000
	.align		4
        /*0014*/ 	.word	0xfffffffd
	.align		4
        /*0018*/ 	.word	0x00000000
	.align		4
        /*001c*/ 	.word	0xfffffffc


//--------------------- .text.triton_poi_fused_div_sub_5 --------------------------
	.section	.text.triton_poi_fused_div_sub_5,"ax",@progbits
	.sectionflags	@"SHF_BARRIERS=1"
	.align	128
        .global         triton_poi_fused_div_sub_5
        .type           triton_poi_fused_div_sub_5,@function
        .size           triton_poi_fused_div_sub_5,(.L_x_1 - triton_poi_fused_div_sub_5)
        .other          triton_poi_fused_div_sub_5,@"STO_CUDA_ENTRY STV_DEFAULT"
triton_poi_fused_div_sub_5:
.text.triton_poi_fused_div_sub_5:
[----:B------:R-:W0:Y:S01]  /*0000*/  LDC R1, c[0x0][0x28] ;  /* 0x00000a00ff017b82 */ /* 0x000e220000000800 */
[----:B------:R-:W1:Y:S07]  /*0010*/  S2R R0, SR_TID.X ;  /* 0x0000000000007919 */ /* 0x000e6e0000002100 */
[----:B------:R-:W2:Y:S01]  /*0020*/  S2UR UR36, SR_CTAID.Y ;  /* 0x00000000002479c3 */ /* 0x000ea20000002600 */
[----:B------:R-:W-:Y:S01]  /*0030*/  CS2R R16, SRZ ;  /* 0x0000000000107805 */ /* 0x000fe2000001ff00 */
[----:B------:R-:W-:Y:S01]  /*0040*/  ULDC.64 UR42, c[0x0][0x208] ;  /* 0x00008200002a7ab9 */ /* 0x000fe20000000a00 */
[----:B------:R-:W3:Y:S05]  /*0050*/  S2R R45, SR_CTAID.X ;  /* 0x00000000002d7919 */ /* 0x000eea0000002500 */
[----:B------:R-:W4:Y:S08]  /*0060*/  LDC.64 R8, c[0x0][0x220] ;  /* 0x00008800ff087b82 */ /* 0x000f300000000a00 */
[----:B------:R-:W5:Y:S01]  /*0070*/  LDC.64 R6, c[0x0][0x218] ;  /* 0x00008600ff067b82 */ /* 0x000f620000000a00 */
[----:B--2---:R-:W-:-:S07]  /*0080*/  USHF.L.U32 UR36, UR36, 0x4, URZ ;  /* 0x0000000424247899 */ /* 0x004fce000800063f */
[----:B------:R-:W2:Y:S01]  /*0090*/  LDC.64 R4, c[0x0][0x210] ;  /* 0x00008400ff047b82 */ /* 0x000ea20000000a00 */
[----:B-1----:R-:W-:-:S04]  /*00a0*/  SHF.R.U32.HI R2, RZ, 0x6, R0 ;  /* 0x00000006ff027819 */ /* 0x002fc80000011600 */
[----:B------:R-:W-:-:S04]  /*00b0*/  SGXT.U32 R2, R2, 0x2 ;  /* 0x000000020202781a */ /* 0x000fc80000000000 */
[----:B------:R-:W-:-:S04]  /*00c0*/  LOP3.LUT R22, R2, UR36, RZ, 0xfc, !PT ;  /* 0x0000002402167c12 */ /* 0x000fc8000f8efcff */
[C---:B------:R-:W-:Y:S01]  /*00d0*/  ISETP.GE.AND P0, PT, R22.reuse, 0xc, PT ;  /* 0x0000000c1600780c */ /* 0x040fe20003f06270 */
[----:B------:R-:W-:-:S05]  /*00e0*/  IMAD.HI R2, R22, 0x55555556, RZ ;  /* 0x5555555616027827 */ /* 0x000fca00078e02ff */
[----:B------:R-:W-:Y:S02]  /*00f0*/  LEA.HI R3, R2, R2, RZ, 0x1 ;  /* 0x0000000202037211 */ /* 0x000fe400078f08ff */
[----:B------:R-:W-:-:S03]  /*0100*/  SHF.L.U32 R2, R0, 0x2, RZ ;  /* 0x0000000200027819 */ /* 0x000fc600000006ff */
[----:B------:R-:W-:-:S04]  /*0110*/  IMAD R11, R3, -0x3, R22 ;  /* 0xfffffffd030b7824 */ /* 0x000fc800078e0216 */
[----:B----4-:R-:W-:-:S05]  /*0120*/  IMAD.WIDE R12, R11, 0x4, R8 ;  /* 0x000000040b0c7825 */ /* 0x010fca00078e0208 */
[----:B------:R1:W4:Y:S01]  /*0130*/  @!P0 LDG.E.EL R17, desc[UR42][R12.64] ;  /* 0x0000002a0c118981 */ /* 0x000322000c2e1900 */
[----:B------:R-:W-:Y:S02]  /*0140*/  LOP3.LUT R2, R2, 0xfc, RZ, 0xc0, !PT ;  /* 0x000000fc02027812 */ /* 0x000fe400078ec0ff */
[----:B------:R-:W-:Y:S02]  /*0150*/  CS2R R18, SRZ ;  /* 0x0000000000127805 */ /* 0x000fe4000001ff00 */
[----:B------:R-:W-:Y:S02]  /*0160*/  CS2R R24, SRZ ;  /* 0x0000000000187805 */ /* 0x000fe4000001ff00 */
[----:B------:R-:W-:Y:S02]  /*0170*/  CS2R R26, SRZ ;  /* 0x00000000001a7805 */ /* 0x000fe4000001ff00 */
[----:B---3--:R-:W-:Y:S01]  /*0180*/  PRMT R21, R2, 0x6540, R45 ;  /* 0x0000654002157816 */ /* 0x008fe2000000002d */
[----:B-----5:R-:W-:-:S03]  /*0190*/  IMAD.WIDE R10, R11, 0x4, R6 ;  /* 0x000000040b0a7825 */ /* 0x020fc600078e0206 */
[----:B------:R-:W-:Y:S02]  /*01a0*/  LEA R3, R22, R21, 0xc ;  /* 0x0000001516037211 */ /* 0x000fe400078e60ff */
[----:B------:R-:W3:Y:S03]  /*01b0*/  @!P0 LDG.E.EL R19, desc[UR42][R10.64] ;  /* 0x0000002a0a138981 */ /* 0x000ee6000c2e1900 */
[----:B--2---:R-:W-:-:S05]  /*01c0*/  IMAD.WIDE R2, R3, 0x4, R4 ;  /* 0x0000000403027825 */ /* 0x004fca00078e0204 */
[----:B------:R2:W3:Y:S01]  /*01d0*/  @!P0 LDG.E.EL.128 R24, desc[UR42][R2.64] ;  /* 0x0000002a02188981 */ /* 0x0004e2000c2e1d00 */
[----:B------:R-:W-:-:S05]  /*01e0*/  LOP3.LUT R20, R22, 0x4, RZ, 0xfc, !PT ;  /* 0x0000000416147812 */ /* 0x000fca00078efcff */
[C---:B-1----:R-:W-:Y:S01]  /*01f0*/  IMAD.HI R12, R20.reuse, 0x55555556, RZ ;  /* 0x55555556140c7827 */ /* 0x042fe200078e02ff */
[----:B------:R-:W-:Y:S02]  /*0200*/  ISETP.GE.AND P0, PT, R20, 0xc, PT ;  /* 0x0000000c1400780c */ /* 0x000fe40003f06270 */
[----:B------:R-:W-:Y:S02]  /*0210*/  LOP3.LUT R28, R22, 0x8, RZ, 0xfc, !PT ;  /* 0x00000008161c7812 */ /* 0x000fe400078efcff */
[----:B------:R-:W-:-:S03]  /*0220*/  LEA.HI R13, R12, R12, RZ, 0x1 ;  /* 0x0000000c0c0d7211 */ /* 0x000fc600078f08ff */
[----:B--2---:R-:W-:-:S04]  /*0230*/  IMAD.HI R2, R28, 0x55555556, RZ ;  /* 0x555555561c027827 */ /* 0x004fc800078e02ff */
[----:B------:R-:W-:Y:S01]  /*0240*/  IMAD R33, R13, -0x3, R20 ;  /* 0xfffffffd0d217824 */ /* 0x000fe200078e0214 */
[----:B------:R-:W-:-:S03]  /*0250*/  LEA.HI R23, R2, R2, RZ, 0x1 ;  /* 0x0000000202177211 */ /* 0x000fc600078f08ff */
[----:B------:R-:W-:Y:S01]  /*0260*/  IMAD.WIDE R30, R33, 0x4, R8 ;  /* 0x00000004211e7825 */ /* 0x000fe200078e0208 */
[----:B------:R-:W-:Y:S01]  /*0270*/  ISETP.GE.AND P1, PT, R28, 0xc, PT ;  /* 0x0000000c1c00780c */ /* 0x000fe20003f26270 */
[----:B------:R-:W-:-:S03]  /*0280*/  HFMA2.MMA R3, -RZ, RZ, 0, 0 ;  /* 0x00000000ff037435 */ /* 0x000fc600000001ff */
[----:B------:R1:W2:Y:S01]  /*0290*/  @!P0 LDG.E.EL R16, desc[UR42][R30.64] ;  /* 0x0000002a1e108981 */ /* 0x0002a2000c2e1900 */
[----:B------:R-:W-:Y:S01]  /*02a0*/  IMAD R23, R23, -0x3, R28 ;  /* 0xfffffffd17177824 */ /* 0x000fe200078e021c */
[----:B------:R-:W-:-:S03]  /*02b0*/  LOP3.LUT R22, R22, 0xc, RZ, 0xfc, !PT ;  /* 0x0000000c16167812 */ /* 0x000fc600078efcff */
[----:B------:R-:W-:Y:S01]  /*02c0*/  IMAD.WIDE R10, R23, 0x4, R8 ;  /* 0x00000004170a7825 */ /* 0x000fe200078e0208 */
[----:B------:R-:W-:-:S03]  /*02d0*/  UISETP.GE.AND UP0, UPT, UR36, URZ, UPT ;  /* 0x0000003f2400728c */ /* 0x000fc6000bf06270 */
[----:B------:R-:W-:Y:S01]  /*02e0*/  IMAD.HI R2, R22, 0x55555556, RZ ;  /* 0x5555555616027827 */ /* 0x000fe200078e02ff */
[----:B------:R5:W2:Y:S01]  /*02f0*/  @!P1 LDG.E.EL R3, desc[UR42][R10.64] ;  /* 0x0000002a0a039981 */ /* 0x000aa2000c2e1900 */
[----:B-1----:R-:W-:Y:S02]  /*0300*/  LEA R31, R20, R21, 0xc ;  /* 0x00000015141f7211 */ /* 0x002fe400078e60ff */
[----:B------:R-:W-:Y:S02]  /*0310*/  PLOP3.LUT P2, PT, PT, PT, UP0, 0x80, 0x0 ;  /* 0x000000000000781c */ /* 0x000fe40003f4f008 */
[----:B------:R-:W-:Y:S02]  /*0320*/  LEA.HI R29, R2, R2, RZ, 0x1 ;  /* 0x00000002021d7211 */ /* 0x000fe400078f08ff */
[----:B------:R-:W-:Y:S02]  /*0330*/  CS2R R12, SRZ ;  /* 0x00000000000c7805 */ /* 0x000fe4000001ff00 */
[----:B------:R-:W-:Y:S01]  /*0340*/  CS2R R14, SRZ ;  /* 0x00000000000e7805 */ /* 0x000fe2000001ff00 */
[----:B------:R-:W-:-:S04]  /*0350*/  IMAD.WIDE R32, R33, 0x4, R6 ;  /* 0x0000000421207825 */ /* 0x000fc800078e0206 */
[----:B------:R-:W-:Y:S01]  /*0360*/  IMAD.WIDE R30, R31, 0x4, R4 ;  /* 0x000000041f1e7825 */ /* 0x000fe200078e0204 */
[----:B------:R-:W-:Y:S01]  /*0370*/  MOV R2, RZ ;  /* 0x000000ff00027202 */ /* 0x000fe20000000f00 */
[----:B------:R-:W2:Y:S02]  /*0380*/  @!P0 LDG.E.EL R18, desc[UR42][R32.64] ;  /* 0x0000002a20128981 */ /* 0x000ea4000c2e1900 */
[----:B------:R-:W-:Y:S02]  /*0390*/  IMAD R37, R29, -0x3, R22 ;  /* 0xfffffffd1d257824 */ /* 0x000fe400078e0216 */
[----:B------:R1:W2:Y:S02]  /*03a0*/  @!P0 LDG.E.EL.128 R12, desc[UR42][R30.64] ;  /* 0x0000002a1e0c8981 */ /* 0x0002a4000c2e1d00 */
[----:B------:R-:W-:Y:S01]  /*03b0*/  IMAD.WIDE R34, R37, 0x4, R8 ;  /* 0x0000000425227825 */ /* 0x000fe200078e0208 */
[----:B------:R-:W-:Y:S01]  /*03c0*/  HFMA2.MMA R20, -RZ, RZ, 0, 0 ;  /* 0x00000000ff147435 */ /* 0x000fe200000001ff */
[----:B------:R-:W-:-:S02]  /*03d0*/  LEA R39, R28, R21, 0xc ;  /* 0x000000151c277211 */ /* 0x000fc400078e60ff */
[----:B------:R-:W-:Y:S02]  /*03e0*/  CS2R R8, SRZ ;  /* 0x0000000000087805 */ /* 0x000fe4000001ff00 */
[----:B-----5:R-:W-:Y:S01]  /*03f0*/  CS2R R10, SRZ ;  /* 0x00000000000a7805 */ /* 0x020fe2000001ff00 */
[----:B------:R5:W2:Y:S01]  /*0400*/  @!P2 LDG.E.EL R2, desc[UR42][R34.64] ;  /* 0x0000002a2202a981 */ /* 0x000aa2000c2e1900 */
[----:B------:R-:W-:-:S04]  /*0410*/  IMAD.WIDE R28, R23, 0x4, R6 ;  /* 0x00000004171c7825 */ /* 0x000fc800078e0206 */
[----:B01----:R-:W-:Y:S01]  /*0420*/  IMAD.WIDE R30, R39, 0x4, R4 ;  /* 0x00000004271e7825 */ /* 0x003fe200078e0204 */
[----:B------:R-:W2:Y:S01]  /*0430*/  @!P1 LDG.E.EL R20, desc[UR42][R28.64] ;  /* 0x0000002a1c149981 */ /* 0x000ea2000c2e1900 */
[----:B------:R-:W-:-:S03]  /*0440*/  PLOP3.LUT P0, PT, PT, PT, UP0, 0x80, 0x0 ;  /* 0x000000000000781c */ /* 0x000fc60003f0f008 */
[----:B------:R-:W2:Y:S01]  /*0450*/  @!P1 LDG.E.EL.128 R8, desc[UR42][R30.64] ;  /* 0x0000002a1e089981 */ /* 0x000ea2000c2e1d00 */
[----:B------:R-:W-:Y:S02]  /*0460*/  PLOP3.LUT P1, PT, PT, PT, UP0, 0x80, 0x0 ;  /* 0x000000000000781c */ /* 0x000fe40003f2f008 */
[----:B------:R-:W-:Y:S01]  /*0470*/  LEA R33, R22, R21, 0xc ;  /* 0x0000001516217211 */ /* 0x000fe200078e60ff */
[----:B-----5:R-:W-:Y:S01]  /*0480*/  IMAD.WIDE R34, R37, 0x4, R6 ;  /* 0x0000000425227825 */ /* 0x020fe200078e0206 */
[----:B------:R-:W-:Y:S02]  /*0490*/  MOV R22, RZ ;  /* 0x000000ff00167202 */ /* 0x000fe40000000f00 */
[----:B------:R-:W-:Y:S01]  /*04a0*/  CS2R R6, SRZ ;  /* 0x0000000000067805 */ /* 0x000fe2000001ff00 */
[----:B------:R-:W-:Y:S01]  /*04b0*/  IMAD.WIDE R32, R33, 0x4, R4 ;  /* 0x0000000421207825 */ /* 0x000fe200078e0204 */
[----:B------:R-:W-:-:S05]  /*04c0*/  CS2R R4, SRZ ;  /* 0x0000000000047805 */ /* 0x000fca000001ff00 */
[----:B------:R0:W5:Y:S04]  /*04d0*/  @!P1 LDG.E.EL R22, desc[UR42][R34.64] ;  /* 0x0000002a22169981 */ /* 0x000168000c2e1900 */
[----:B------:R1:W5:Y:S01]  /*04e0*/  @!P0 LDG.E.EL.128 R4, desc[UR42][R32.64] ;  /* 0x0000002a20048981 */ /* 0x000362000c2e1d00 */
[----:B------:R-:W-:Y:S02]  /*04f0*/  UIADD3 UR44, UR36, 0xa, URZ ;  /* 0x0000000a242c7890 */ /* 0x000fe4000fffe03f */
[----:B------:R-:W-:Y:S02]  /*0500*/  UIADD3 UR53, UR36, 0x1, URZ ;  /* 0x0000000124357890 */ /* 0x000fe4000fffe03f */
[----:B------:R-:W-:Y:S02]  /*0510*/  UIADD3 UR52, UR36, 0x2, URZ ;  /* 0x0000000224347890 */ /* 0x000fe4000fffe03f */
[----:B------:R-:W-:-:S02]  /*0520*/  UIADD3 UR51, UR36, 0x3, URZ ;  /* 0x0000000324337890 */ /* 0x000fc4000fffe03f */
[----:B------:R-:W-:Y:S02]  /*0530*/  UIADD3 UR50, UR36, 0x4, URZ ;  /* 0x0000000424327890 */ /* 0x000fe4000fffe03f */
[----:B------:R-:W-:Y:S02]  /*0540*/  UIADD3 UR49, UR36, 0x5, URZ ;  /* 0x0000000524317890 */ /* 0x000fe4000fffe03f */
        /* <DEDUP_REMOVED lines=9> */
[----:B------:R-:W-:-:S02]  /*05e0*/  UIMAD.WIDE UR34, UR36, 0x55555556, URZ ;  /* 0x55555556242278a5 */ /* 0x000fc4000f8e023f */
[----:B------:R-:W-:Y:S02]  /*05f0*/  UIMAD.WIDE UR4, UR44, 0x55555556, URZ ;  /* 0x555555562c0478a5 */ /* 0x000fe4000f8e023f */
[----:B------:R-:W-:Y:S02]  /*0600*/  UIMAD.WIDE UR32, UR53, 0x55555556, URZ ;  /* 0x55555556352078a5 */ /* 0x000fe4000f8e023f */
[----:B------:R-:W-:Y:S02]  /*0610*/  UIMAD.WIDE UR30, UR52, 0x55555556, URZ ;  /* 0x55555556341e78a5 */ /* 0x000fe4000f8e023f */
[----:B------:R-:W-:Y:S02]  /*0620*/  UIMAD.WIDE UR28, UR51, 0x55555556, URZ ;  /* 0x55555556331c78a5 */ /* 0x000fe4000f8e023f */
[----:B------:R-:W-:Y:S02]  /*0630*/  UIMAD.WIDE UR26, UR50, 0x55555556, URZ ;  /* 0x55555556321a78a5 */ /* 0x000fe4000f8e023f */
        /* <DEDUP_REMOVED lines=10> */
[----:B------:R-:W-:Y:S01]  /*06e0*/  ULEA.HI UR35, UR35, UR35, URZ, 0x1 ;  /* 0x0000002323237291 */ /* 0x000fe2000f8f083f */
[----:B------:R-:W-:Y:S01]  /*06f0*/  PRMT R45, R0, 0x6540, R45 ;  /* 0x00006540002d7816 */ /* 0x000fe2000000002d */
[----:B------:R-:W-:Y:S01]  /*0700*/  ULEA.HI UR4, UR5, UR5, URZ, 0x1 ;  /* 0x0000000505047291 */ /* 0x000fe2000f8f083f */
[----:B------:R-:W-:Y:S01]  /*0710*/  HFMA2.MMA R43, -RZ, RZ, 0, 1.78813934326171875e-07 ;  /* 0x00000003ff2b7435 */ /* 0x000fe200000001ff */
[----:B------:R-:W-:Y:S01]  /*0720*/  ULEA.HI UR32, UR33, UR33, URZ, 0x1 ;  /* 0x0000002121207291 */ /* 0x000fe2000f8f083f */
[----:B------:R-:W-:Y:S01]  /*0730*/  HFMA2.MMA R39, -RZ, RZ, 0, 1.78813934326171875e-07 ;  /* 0x00000003ff277435 */ /* 0x000fe200000001ff */
[----:B------:R-:W-:Y:S01]  /*0740*/  ULEA.HI UR30, UR31, UR31, URZ, 0x1 ;  /* 0x0000001f1f1e7291 */ /* 0x000fe2000f8f083f */
[----:B0-----:R-:W-:Y:S01]  /*0750*/  HFMA2.MMA R35, -RZ, RZ, 0, 1.78813934326171875e-07 ;  /* 0x00000003ff237435 */ /* 0x001fe200000001ff */
[----:B------:R-:W-:Y:S01]  /*0760*/  ULEA.HI UR28, UR29, UR29, URZ, 0x1 ;  /* 0x0000001d1d1c7291 */ /* 0x000fe2000f8f083f */
[----:B------:R-:W-:Y:S01]  /*0770*/  HFMA2.MMA R31, -RZ, RZ, 0, 1.78813934326171875e-07 ;  /* 0x00000003ff1f7435 */ /* 0x000fe200000001ff */
        /* <DEDUP_REMOVED lines=8> */
[----:B------:R-:W-:-:S02]  /*0800*/  ULEA.HI UR18, UR19, UR19, URZ, 0x1 ;  /* 0x0000001313127291 */ /* 0x000fc4000f8f083f */
[----:B------:R-:W-:Y:S02]  /*0810*/  ULEA.HI UR16, UR17, UR17, URZ, 0x1 ;  /* 0x0000001111107291 */ /* 0x000fe4000f8f083f */
[----:B------:R-:W-:Y:S02]  /*0820*/  ULEA.HI UR5, UR15, UR15, URZ, 0x1 ;  /* 0x0000000f0f057291 */ /* 0x000fe4000f8f083f */
[----:B------:R-:W-:Y:S02]  /*0830*/  ULEA.HI UR12, UR13, UR13, URZ, 0x1 ;  /* 0x0000000d0d0c7291 */ /* 0x000fe4000f8f083f */
[----:B------:R-:W-:Y:S02]  /*0840*/  ULEA.HI UR11, UR11, UR11, URZ, 0x1 ;  /* 0x0000000b0b0b7291 */ /* 0x000fe4000f8f083f */
[----:B------:R-:W-:Y:S02]  /*0850*/  ULEA.HI UR9, UR9, UR9, URZ, 0x1 ;  /* 0x0000000909097291 */ /* 0x000fe4000f8f083f */
[----:B------:R-:W-:-:S02]  /*0860*/  ULEA.HI UR7, UR7, UR7, URZ, 0x1 ;  /* 0x0000000707077291 */ /* 0x000fc4000f8f083f */
[----:B------:R-:W-:Y:S01]  /*0870*/  UIMAD UR34, UR35, -0x3, UR36 ;  /* 0xfffffffd232278a4 */ /* 0x000fe2000f8e0224 */
[----:B------:R-:W-:Y:S01]  /*0880*/  MOV R41, 0x3 ;  /* 0x0000000300297802 */ /* 0x000fe20000000f00 */
[----:B------:R-:W-:Y:S01]  /*0890*/  UIMAD UR37, UR12, -0x3, UR37 ;  /* 0xfffffffd0c2578a4 */ /* 0x000fe2000f8e0225 */
[----:B------:R-:W-:Y:S01]  /*08a0*/  MOV R37, 0x3 ;  /* 0x0000000300257802 */ /* 0x000fe20000000f00 */
[----:B------:R-:W-:Y:S01]  /*08b0*/  UIMAD UR38, UR11, -0x3, UR38 ;  /* 0xfffffffd0b2678a4 */ /* 0x000fe2000f8e0226 */
[----:B-1----:R-:W-:Y:S01]  /*08c0*/  MOV R33, 0x3 ;  /* 0x0000000300217802 */ /* 0x002fe20000000f00 */
[----:B------:R-:W-:Y:S01]  /*08d0*/  UIMAD UR40, UR9, -0x3, UR40 ;  /* 0xfffffffd092878a4 */ /* 0x000fe2000f8e0228 */
[----:B------:R-:W-:Y:S01]  /*08e0*/  MOV R29, 0x3 ;  /* 0x00000003001d7802 */ /* 0x000fe20000000f00 */
[----:B------:R-:W-:Y:S01]  /*08f0*/  UIMAD UR39, UR7, -0x3, UR39 ;  /* 0xfffffffd072778a4 */ /* 0x000fe2000f8e0227 */
[----:B------:R-:W-:Y:S01]  /*0900*/  MOV R42, 0x3 ;  /* 0x00000003002a7802 */ /* 0x000fe20000000f00 */
[----:B------:R-:W-:Y:S01]  /*0910*/  UIMAD UR6, UR32, -0x3, UR53 ;  /* 0xfffffffd200678a4 */ /* 0x000fe2000f8e0235 */
[----:B------:R-:W-:Y:S01]  /*0920*/  MOV R38, 0x3 ;  /* 0x0000000300267802 */ /* 0x000fe20000000f00 */
[----:B------:R-:W-:-:S02]  /*0930*/  UIMAD UR8, UR30, -0x3, UR52 ;  /* 0xfffffffd1e0878a4 */ /* 0x000fc4000f8e0234 */
[----:B------:R-:W-:Y:S02]  /*0940*/  UIMAD UR10, UR28, -0x3, UR51 ;  /* 0xfffffffd1c0a78a4 */ /* 0x000fe4000f8e0233 */
[----:B------:R-:W-:Y:S02]  /*0950*/  UIMAD UR13, UR26, -0x3, UR50 ;  /* 0xfffffffd1a0d78a4 */ /* 0x000fe4000f8e0232 */
[----:B------:R-:W-:Y:S02]  /*0960*/  UIMAD UR14, UR24, -0x3, UR49 ;  /* 0xfffffffd180e78a4 */ /* 0x000fe4000f8e0231 */
[----:B------:R-:W-:Y:S02]  /*0970*/  UIMAD UR15, UR22, -0x3, UR48 ;  /* 0xfffffffd160f78a4 */ /* 0x000fe4000f8e0230 */
[----:B------:R-:W-:Y:S02]  /*0980*/  UIMAD UR17, UR20, -0x3, UR47 ;  /* 0xfffffffd141178a4 */ /* 0x000fe4000f8e022f */
[----:B------:R-:W-:-:S02]  /*0990*/  UIMAD UR19, UR18, -0x3, UR46 ;  /* 0xfffffffd121378a4 */ /* 0x000fc4000f8e022e */
[----:B------:R-:W-:Y:S02]  /*09a0*/  UIMAD UR21, UR16, -0x3, UR45 ;  /* 0xfffffffd101578a4 */ /* 0x000fe4000f8e022d */
[----:B------:R-:W-:Y:S02]  /*09b0*/  UIMAD UR23, UR4, -0x3, UR44 ;  /* 0xfffffffd041778a4 */ /* 0x000fe4000f8e022c */
[----:B------:R-:W-:Y:S02]  /*09c0*/  UIMAD UR25, UR5, -0x3, UR41 ;  /* 0xfffffffd051978a4 */ /* 0x000fe4000f8e0229 */
[----:B------:R-:W-:Y:S01]  /*09d0*/  UIMAD UR34, UR35, 0x3000, UR34 ;  /* 0x00003000232278a4 */ /* 0x000fe2000f8e0222 */
[C---:B------:R-:W-:Y:S02]  /*09e0*/  IMAD R43, R45.reuse, R43, UR6 ;  /* 0x000000062d2b7e24 */ /* 0x040fe4000f8e022b */
[C---:B------:R-:W-:Y:S02]  /*09f0*/  IMAD R41, R45.reuse, R41, UR8 ;  /* 0x000000082d297e24 */ /* 0x040fe4000f8e0229 */
[----:B------:R-:W-:-:S02]  /*0a00*/  IMAD R39, R45, R39, UR10 ;  /* 0x0000000a2d277e24 */ /* 0x000fc4000f8e0227 */
[C---:B------:R-:W-:Y:S02]  /*0a10*/  IMAD R37, R45.reuse, R37, UR13 ;  /* 0x0000000d2d257e24 */ /* 0x040fe4000f8e0225 */
[C---:B------:R-:W-:Y:S02]  /*0a20*/  IMAD R35, R45.reuse, R35, UR14 ;  /* 0x0000000e2d237e24 */ /* 0x040fe4000f8e0223 */
[C---:B------:R-:W-:Y:S02]  /*0a30*/  IMAD R33, R45.reuse, R33, UR15 ;  /* 0x0000000f2d217e24 */ /* 0x040fe4000f8e0221 */
[C---:B------:R-:W-:Y:S02]  /*0a40*/  IMAD R31, R45.reuse, R31, UR17 ;  /* 0x000000112d1f7e24 */ /* 0x040fe4000f8e021f */
[C---:B------:R-:W-:Y:S02]  /*0a50*/  IMAD R29, R45.reuse, R29, UR19 ;  /* 0x000000132d1d7e24 */ /* 0x040fe4000f8e021d */
[----:B------:R-:W-:-:S02]  /*0a60*/  IMAD R23, R45, R38, UR37 ;  /* 0x000000252d177e24 */ /* 0x000fc4000f8e0226 */
[----:B------:R-:W-:Y:S01]  /*0a70*/  IMAD R21, R45, R36, UR38 ;  /* 0x000000262d157e24 */ /* 0x000fe2000f8e0224 */
[C---:B----4-:R-:W-:Y:S02]  /*0a80*/  FSETP.GT.AND P0, PT, |R17|.reuse, 8.50705917302346158658e+37, PT ;  /* 0x7e8000001100780b */ /* 0x050fe40003f04200 */
[----:B------:R-:W-:-:S11]  /*0a90*/  FSETP.GEU.AND P1, PT, |R17|, 1.175494350822287508e-38, PT ;  /* 0x008000001100780b */ /* 0x000fd60003f2e200 */
[----:B------:R-:W-:-:S04]  /*0aa0*/  @P0 FMUL R17, R17, 0.25 ;  /* 0x3e80000011110820 */ /* 0x000fc80000400000 */
[----:B------:R-:W-:Y:S01]  /*0ab0*/  @!P1 FMUL R17, R17, 16777216 ;  /* 0x4b80000011119820 */ /* 0x000fe20000400000 */
[----:B---3--:R-:W-:-:S05]  /*0ac0*/  FADD R26, -R19, R26 ;  /* 0x0000001a131a7221 */ /* 0x008fca0000000100 */
[----:B------:R-:W0:Y:S01]  /*0ad0*/  MUFU.RCP R17, R17 ;  /* 0x0000001100117308 */ /* 0x000e220000001000 */
[C---:B------:R-:W-:Y:S01]  /*0ae0*/  FADD R24, -R19.reuse, R24 ;  /* 0x0000001813187221 */ /* 0x040fe20000000100 */
[C---:B------:R-:W-:Y:S01]  /*0af0*/  FADD R25, -R19.reuse, R25 ;  /* 0x0000001913197221 */ /* 0x040fe20000000100 */
[----:B------:R-:W-:Y:S01]  /*0b00*/  @P0 FMUL R26, R26, 0.25 ;  /* 0x3e8000001a1a0820 */ /* 0x000fe20000400000 */
[----:B------:R-:W-:Y:S01]  /*0b10*/  FADD R19, -R19, R27 ;  /* 0x0000001b13137221 */ /* 0x000fe20000000100 */
[----:B------:R-:W-:Y:S01]  /*0b20*/  @P0 FMUL R24, R24, 0.25 ;  /* 0x3e80000018180820 */ /* 0x000fe20000400000 */
[----:B------:R-:W-:Y:S01]  /*0b30*/  @P0 FMUL R25, R25, 0.25 ;  /* 0x3e80000019190820 */ /* 0x000fe20000400000 */
[----:B------:R-:W-:Y:S01]  /*0b40*/  @!P1 FMUL R26, R26, 16777216 ;  /* 0x4b8000001a1a9820 */ /* 0x000fe20000400000 */
[----:B------:R-:W-:Y:S01]  /*0b50*/  @P0 FMUL R19, R19, 0.25 ;  /* 0x3e80000013130820 */ /* 0x000fe20000400000 */
[----:B------:R-:W-:Y:S01]  /*0b60*/  @!P1 FMUL R24, R24, 16777216 ;  /* 0x4b80000018189820 */ /* 0x000fe20000400000 */
[----:B------:R-:W-:-:S02]  /*0b70*/  @!P1 FMUL R25, R25, 16777216 ;  /* 0x4b80000019199820 */ /* 0x000fc40000400000 */
[----:B------:R-:W-:Y:S01]  /*0b80*/  @!P1 FMUL R19, R19, 16777216 ;  /* 0x4b80000013139820 */ /* 0x000fe20000400000 */
[C---:B0-----:R-:W-:Y:S01]  /*0b90*/  FMUL R30, R17.reuse, R26 ;  /* 0x0000001a111e7220 */ /* 0x041fe20000400000 */
[C---:B------:R-:W-:Y:S01]  /*0ba0*/  FMUL R32, R17.reuse, R24 ;  /* 0x0000001811207220 */ /* 0x040fe20000400000 */
[----:B------:R-:W-:Y:S02]  /*0bb0*/  MOV R26, 0x3 ;  /* 0x00000003001a7802 */ /* 0x000fe40000000f00 */
[----:B------:R-:W-:Y:S01]  /*0bc0*/  MOV R24, 0x3 ;  /* 0x0000000300187802 */ /* 0x000fe20000000f00 */
[C---:B------:R-:W-:Y:S01]  /*0bd0*/  FMUL R28, R17.reuse, R25 ;  /* 0x00000019111c7220 */ /* 0x040fe20000400000 */
[----:B------:R-:W-:Y:S01]  /*0be0*/  FMUL R34, R17, R19 ;  /* 0x0000001311227220 */ /* 0x000fe20000400000 */
[C---:B------:R-:W-:Y:S02]  /*0bf0*/  IMAD R27, R45.reuse, R44, UR21 ;  /* 0x000000152d1b7e24 */ /* 0x040fe4000f8e022c */
[----:B------:R-:W-:-:S02]  /*0c00*/  IMAD R25, R45, R42, UR23 ;  /* 0x000000172d197e24 */ /* 0x000fc4000f8e022a */
[C---:B------:R-:W-:Y:S02]  /*0c10*/  IMAD R17, R45.reuse, R40, UR25 ;  /* 0x000000192d117e24 */ /* 0x040fe4000f8e0228 */
[C---:B------:R-:W-:Y:S02]  /*0c20*/  IMAD R19, R45.reuse, R26, UR40 ;  /* 0x000000282d137e24 */ /* 0x040fe4000f8e021a */
[C---:B------:R-:W-:Y:S02]  /*0c30*/  IMAD R0, R45.reuse, R0, UR39 ;  /* 0x000000272d007e24 */ /* 0x040fe4000f8e0200 */
[----:B------:R-:W-:Y:S01]  /*0c40*/  IMAD R45, R45, R24, UR34 ;  /* 0x000000222d2d7e24 */ /* 0x000fe2000f8e0218 */
[----:B------:R-:W-:Y:S02]  /*0c50*/  MOV R24, UR30 ;  /* 0x0000001e00187c02 */ /* 0x000fe40008000f00 */
[----:B------:R-:W-:-:S03]  /*0c60*/  MOV R26, UR32 ;  /* 0x00000020001a7c02 */ /* 0x000fc60008000f00 */
[----:B------:R-:W-:Y:S01]  /*0c70*/  IMAD R41, R24, 0x3000, R41 ;  /* 0x0000300018297824 */ /* 0x000fe200078e0229 */
[----:B------:R-:W-:Y:S01]  /*0c80*/  MOV R24, UR26 ;  /* 0x0000001a00187c02 */ /* 0x000fe20008000f00 */
[----:B------:R-:W-:Y:S01]  /*0c90*/  IMAD R43, R26, 0x3000, R43 ;  /* 0x000030001a2b7824 */ /* 0x000fe200078e022b */
[----:B------:R-:W-:Y:S01]  /*0ca0*/  MOV R26, UR28 ;  /* 0x0000001c001a7c02 */ /* 0x000fe20008000f00 */
[----:B------:R-:W0:Y:S02]  /*0cb0*/  S2R R36, SR_TID.X ;  /* 0x0000000000247919 */ /* 0x000e240000002100 */
[----:B------:R-:W-:Y:S01]  /*0cc0*/  IMAD R37, R24, 0x3000, R37 ;  /* 0x0000300018257824 */ /* 0x000fe200078e0225 */
[----:B------:R-:W-:Y:S01]  /*0cd0*/  MOV R24, UR22 ;  /* 0x0000001600187c02 */ /* 0x000fe20008000f00 */
[----:B------:R-:W-:Y:S01]  /*0ce0*/  IMAD R39, R26, 0x3000, R39 ;  /* 0x000030001a277824 */ /* 0x000fe200078e0227 */
[----:B------:R-:W-:-:S03]  /*0cf0*/  MOV R26, UR24 ;  /* 0x00000018001a7c02 */ /* 0x000fc60008000f00 */
[----:B------:R-:W-:Y:S01]  /*0d00*/  IMAD R33, R24, 0x3000, R33 ;  /* 0x0000300018217824 */ /* 0x000fe200078e0221 */
[----:B------:R-:W-:Y:S01]  /*0d10*/  MOV R24, UR20 ;  /* 0x0000001400187c02 */ /* 0x000fe20008000f00 */
[----:B------:R-:W1:Y:S01]  /*0d20*/  S2UR UR6, SR_CgaCtaId ;  /* 0x00000000000679c3 */ /* 0x000e620000008800 */
[----:B------:R-:W-:Y:S01]  /*0d30*/  IMAD R35, R26, 0x3000, R35 ;  /* 0x000030001a237824 */ /* 0x000fe200078e0223 */
[----:B------:R-:W-:Y:S02]  /*0d40*/  MOV R26, UR18 ;  /* 0x00000012001a7c02 */ /* 0x000fe40008000f00 */
[----:B------:R-:W-:Y:S01]  /*0d50*/  IMAD R31, R24, 0x3000, R31 ;  /* 0x00003000181f7824 */ /* 0x000fe200078e021f */
[----:B------:R-:W-:Y:S02]  /*0d60*/  MOV R24, UR16 ;  /* 0x0000001000187c02 */ /* 0x000fe40008000f00 */
[----:B------:R-:W-:Y:S01]  /*0d70*/  IMAD R29, R26, 0x3000, R29 ;  /* 0x000030001a1d7824 */ /* 0x000fe200078e021d */
[----:B------:R-:W-:-:S02]  /*0d80*/  MOV R26, UR4 ;  /* 0x00000004001a7c02 */ /* 0x000fc40008000f00 */
[----:B------:R-:W-:Y:S01]  /*0d90*/  IMAD R27, R24, 0x3000, R27 ;  /* 0x00003000181b7824 */ /* 0x000fe200078e021b */
[----:B------:R-:W-:Y:S02]  /*0da0*/  MOV R24, UR5 ;  /* 0x0000000500187c02 */ /* 0x000fe40008000f00 */
[----:B------:R-:W-:Y:S01]  /*0db0*/  IMAD R25, R26, 0x3000, R25 ;  /* 0x000030001a197824 */ /* 0x000fe200078e0219 */
[----:B------:R-:W-:Y:S02]  /*0dc0*/  MOV R26, UR12 ;  /* 0x0000000c001a7c02 */ /* 0x000fe40008000f00 */
[----:B------:R-:W-:Y:S01]  /*0dd0*/  IMAD R17, R24, 0x3000, R17 ;  /* 0x0000300018117824 */ /* 0x000fe200078e0211 */
[----:B--2---:R-:W-:Y:S02]  /*0de0*/  FSETP.GT.AND P0, PT, |R16|, 8.50705917302346158658e+37, PT ;  /* 0x7e8000001000780b */ /* 0x004fe40003f04200 */
[----:B------:R-:W-:Y:S01]  /*0df0*/  MOV R24, UR11 ;  /* 0x0000000b00187c02 */ /* 0x000fe20008000f00 */
[----:B------:R-:W-:Y:S01]  /*0e00*/  IMAD R23, R26, 0x3000, R23 ;  /* 0x000030001a177824 */ /* 0x000fe200078e0217 */
[----:B------:R-:W-:-:S02]  /*0e10*/  FSETP.GEU.AND P3, PT, |R16|, 1.175494350822287508e-38, PT ;  /* 0x008000001000780b */ /* 0x000fc40003f6e200 */
[----:B------:R-:W-:Y:S01]  /*0e20*/  MOV R26, UR9 ;  /* 0x00000009001a7c02 */ /* 0x000fe20008000f00 */
[----:B------:R-:W-:Y:S01]  /*0e30*/  IMAD R21, R24, 0x3000, R21 ;  /* 0x0000300018157824 */ /* 0x000fe200078e0215 */
[----:B------:R-:W-:Y:S01]  /*0e40*/  UMOV UR4, 0x400 ;  /* 0x0000040000047882 */ /* 0x000fe20000000000 */
[----:B0-----:R-:W-:Y:S01]  /*0e50*/  SHF.L.U32 R24, R36, 0x2, RZ ;  /* 0x0000000224187819 */ /* 0x001fe200000006ff */
[----:B-1----:R-:W-:Y:S01]  /*0e60*/  UPRMT UR4, UR6, 0x654, UR4 ;  /* 0x0000065406047896 */ /* 0x002fe20008000004 */
[----:B------:R-:W-:Y:S01]  /*0e70*/  IMAD R19, R26, 0x3000, R19 ;  /* 0x000030001a137824 */ /* 0x000fe200078e0213 */
[C---:B------:R-:W-:Y:S02]  /*0e80*/  FSETP.GT.AND P1, PT, |R3|.reuse, 8.50705917302346158658e+37, PT ;  /* 0x7e8000000300780b */ /* 0x040fe40003f24200 */
[----:B------:R-:W-:Y:S01]  /*0e90*/  LOP3.LUT R26, R24, 0x300, RZ, 0xc0, !PT ;  /* 0x00000300181a7812 */ /* 0x000fe200078ec0ff */
[----:B------:R-:W-:Y:S01]  /*0ea0*/  @P0 FMUL R16, R16, 0.25 ;  /* 0x3e80000010100820 */ /* 0x000fe20000400000 */
[----:B------:R-:W-:-:S02]  /*0eb0*/  FSETP.GEU.AND P4, PT, |R3|, 1.175494350822287508e-38, PT ;  /* 0x008000000300780b */ /* 0x000fc40003f8e200 */
[----:B------:R-:W-:Y:S01]  /*0ec0*/  LEA.HI R38, R26, UR4, RZ, 0x1a ;  /* 0x000000041a267c11 */ /* 0x000fe2000f8fd0ff */
[----:B------:R-:W-:Y:S01]  /*0ed0*/  @!P3 FMUL R16, R16, 16777216 ;  /* 0x4b8000001010b820 */ /* 0x000fe20000400000 */
[----:B------:R-:W-:-:S04]  /*0ee0*/  LOP3.LUT R26, R24, 0x3fc, RZ, 0xc0, !PT ;  /* 0x000003fc181a7812 */ /* 0x000fc800078ec0ff */
[----:B------:R-:W-:Y:S02]  /*0ef0*/  LEA R26, R26, R38, 0x2 ;  /* 0x000000261a1a7211 */ /* 0x000fe400078e10ff */
[----:B------:R-:W-:Y:S01]  /*0f00*/  SHF.R.U32.HI R38, RZ, 0x8, R24 ;  /* 0x00000008ff267819 */ /* 0x000fe20000011618 */
[----:B------:R-:W0:Y:S01]  /*0f10*/  MUFU.RCP R16, R16 ;  /* 0x0000001000107308 */ /* 0x000e220000001000 */
[----:B------:R-:W-:Y:S01]  /*0f20*/  @P1 FMUL R3, R3, 0.25 ;  /* 0x3e80000003031820 */ /* 0x000fe20000400000 */
[----:B------:R-:W-:Y:S01]  /*0f30*/  FADD R15, -R18, R15 ;  /* 0x0000000f120f7221 */ /* 0x000fe20000000100 */
[----:B------:R-:W-:Y:S01]  /*0f40*/  SGXT.U32 R38, R38, 0x2 ;  /* 0x000000022626781a */ /* 0x000fe20000000000 */
[C---:B------:R-:W-:Y:S01]  /*0f50*/  FADD R12, -R18.reuse, R12 ;  /* 0x0000000c120c7221 */ /* 0x040fe20000000100 */
[----:B------:R-:W-:Y:S01]  /*0f60*/  @!P4 FMUL R3, R3, 16777216 ;  /* 0x4b8000000303c820 */ /* 0x000fe20000400000 */
[C---:B------:R-:W-:Y:S01]  /*0f70*/  FADD R14, -R18.reuse, R14 ;  /* 0x0000000e120e7221 */ /* 0x040fe20000000100 */
[----:B------:R-:W-:Y:S01]  /*0f80*/  LOP3.LUT R24, R38, 0x3fc, R24, 0xf8, !PT ;  /* 0x000003fc26187812 */ /* 0x000fe200078ef818 */
[----:B------:R-:W-:Y:S01]  /*0f90*/  FADD R38, -R18, R13 ;  /* 0x0000000d12267221 */ /* 0x000fe20000000100 */
[----:B------:R-:W-:Y:S01]  /*0fa0*/  @P0 FMUL R15, R15, 0.25 ;  /* 0x3e8000000f0f0820 */ /* 0x000fe20000400000 */
[----:B------:R-:W-:Y:S01]  /*0fb0*/  FSETP.GT.AND P2, PT, |R2|, 8.50705917302346158658e+37, PT ;  /* 0x7e8000000200780b */ /* 0x000fe20003f44200 */
[----:B------:R-:W-:Y:S01]  /*0fc0*/  @P0 FMUL R12, R12, 0.25 ;  /* 0x3e8000000c0c0820 */ /* 0x000fe20000400000 */
[----:B------:R-:W-:Y:S01]  /*0fd0*/  @P0 FMUL R38, R38, 0.25 ;  /* 0x3e80000026260820 */ /* 0x000fe20000400000 */
[----:B------:R-:W-:Y:S01]  /*0fe0*/  @P0 FMUL R14, R14, 0.25 ;  /* 0x3e8000000e0e0820 */ /* 0x000fe20000400000 */
[----:B------:R-:W-:Y:S01]  /*0ff0*/  @!P3 FMUL R15, R15, 16777216 ;  /* 0x4b8000000f0fb820 */ /* 0x000fe20000400000 */
[----:B------:R-:W1:Y:S01]  /*1000*/  MUFU.RCP R3, R3 ;  /* 0x0000000300037308 */ /* 0x000e620000001000 */
[----:B------:R-:W-:Y:S01]  /*1010*/  FSETP.GEU.AND P0, PT, |R2|, 1.175494350822287508e-38, PT ;  /* 0x008000000200780b */ /* 0x000fe20003f0e200 */
[----:B------:R-:W-:Y:S01]  /*1020*/  FADD R8, -R20, R8 ;  /* 0x0000000814087221 */ /* 0x000fe20000000100 */
[----:B------:R-:W-:Y:S01]  /*1030*/  LEA R24, R24, UR4, 0x2 ;  /* 0x0000000418187c11 */ /* 0x000fe2000f8e10ff */
[----:B0-----:R-:W-:Y:S01]  /*1040*/  FMUL R40, R16, R15 ;  /* 0x0000000f10287220 */ /* 0x001fe20000400000 */
[C---:B------:R-:W-:Y:S01]  /*1050*/  FADD R15, -R20.reuse, R9 ;  /* 0x00000009140f7221 */ /* 0x040fe20000000100 */
[C---:B------:R-:W-:Y:S01]  /*1060*/  FADD R10, -R20.reuse, R10 ;  /* 0x0000000a140a7221 */ /* 0x040fe20000000100 */
[----:B------:R-:W-:Y:S01]  /*1070*/  FADD R11, -R20, R11 ;  /* 0x0000000b140b7221 */ /* 0x000fe20000000100 */
[----:B------:R-:W-:Y:S01]  /*1080*/  STS [R24], R32 ;  /* 0x0000002018007388 */ /* 0x000fe20000000800 */
[----:B------:R-:W-:Y:S01]  /*1090*/  @P1 FMUL R8, R8, 0.25 ;  /* 0x3e80000008081820 */ /* 0x000fe20000400000 */
[----:B------:R-:W-:Y:S01]  /*10a0*/  @P1 FMUL R15, R15, 0.25 ;  /* 0x3e8000000f0f1820 */ /* 0x000fe20000400000 */
[----:B------:R-:W-:Y:S01]  /*10b0*/  @P1 FMUL R10, R10, 0.25 ;  /* 0x3e8000000a0a1820 */ /* 0x000fe20000400000 */
[----:B------:R-:W-:Y:S01]  /*10c0*/  STS [R26+0x4], R28 ;  /* 0x0000041c1a007388 */ /* 0x000fe20000000800 */
[----:B------:R-:W-:Y:S01]  /*10d0*/  @P1 FMUL R11, R11, 0.25 ;  /* 0x3e8000000b0b1820 */ /* 0x000fe20000400000 */
[----:B------:R-:W-:-:S02]  /*10e0*/  @P2 FMUL R2, R2, 0.25 ;  /* 0x3e80000002022820 */ /* 0x000fc40000400000 */
[----:B------:R-:W-:Y:S01]  /*10f0*/  STS [R26+0x8], R30 ;  /* 0x0000081e1a007388 */ /* 0x000fe20000000800 */
[----:B------:R-:W-:-:S03]  /*1100*/  @!P3 FMUL R12, R12, 16777216 ;  /* 0x4b8000000c0cb820 */ /* 0x000fc60000400000 */
[----:B------:R0:W-:Y:S01]  /*1110*/  STS [R26+0xc], R34 ;  /* 0x00000c221a007388 */ /* 0x0001e20000000800 */
[----:B------:R-:W-:Y:S01]  /*1120*/  @!P3 FMUL R38, R38, 16777216 ;  /* 0x4b8000002626b820 */ /* 0x000fe20000400000 */
[----:B------:R-:W-:Y:S01]  /*1130*/  @!P4 FMUL R8, R8, 16777216 ;  /* 0x4b8000000808c820 */ /* 0x000fe20000400000 */
[----:B------:R-:W-:Y:S01]  /*1140*/  @!P4 FMUL R15, R15, 16777216 ;  /* 0x4b8000000f0fc820 */ /* 0x000fe20000400000 */
[----:B------:R-:W-:Y:S01]  /*1150*/  @!P4 FMUL R10, R10, 16777216 ;  /* 0x4b8000000a0ac820 */ /* 0x000fe20000400000 */
[----:B------:R-:W-:Y:S01]  /*1160*/  @!P4 FMUL R11, R11, 16777216 ;  /* 0x4b8000000b0bc820 */ /* 0x000fe20000400000 */
[----:B------:R-:W-:Y:S01]  /*1170*/  @!P0 FMUL R2, R2, 16777216 ;  /* 0x4b80000002028820 */ /* 0x000fe20000400000 */
[C---:B------:R-:W-:Y:S01]  /*1180*/  FMUL R13, R16.reuse, R12 ;  /* 0x0000000c100d7220 */ /* 0x040fe20000400000 */
[----:B------:R-:W-:Y:S01]  /*1190*/  BAR.SYNC.DEFER_BLOCKING 0x0 ;  /* 0x0000000000007b1d */ /* 0x000fe20000010000 */
[----:B------:R-:W-:Y:S01]  /*11a0*/  FMUL R12, R16, R38 ;  /* 0x00000026100c7220 */ /* 0x000fe20000400000 */
[C---:B-1----:R-:W-:Y:S01]  /*11b0*/  FMUL R9, R3.reuse, R8 ;  /* 0x0000000803097220 */ /* 0x042fe20000400000 */
[C---:B------:R-:W-:Y:S01]  /*11c0*/  FMUL R8, R3.reuse, R15 ;  /* 0x0000000f03087220 */ /* 0x040fe20000400000 */
[C---:B0-----:R-:W-:Y:S01]  /*11d0*/  FMUL R34, R3.reuse, R10 ;  /* 0x0000000a03227220 */ /* 0x041fe20000400000 */
[----:B------:R-:W-:Y:S01]  /*11e0*/  FMUL R38, R3, R11 ;  /* 0x0000000b03267220 */ /* 0x000fe20000400000 */
[C---:B-----5:R-:W-:Y:S01]  /*11f0*/  FADD R4, -R22.reuse, R4 ;  /* 0x0000000416047221 */ /* 0x060fe20000000100 */
[----:B------:R-:W0:Y:S01]  /*1200*/  MUFU.RCP R3, R2 ;  /* 0x0000000200037308 */ /* 0x000e220000001000 */
[C---:B------:R-:W-:Y:S01]  /*1210*/  FADD R5, -R22.reuse, R5 ;  /* 0x0000000516057221 */ /* 0x040fe20000000100 */
[C---:B------:R-:W-:Y:S01]  /*1220*/  FADD R6, -R22.reuse, R6 ;  /* 0x0000000616067221 */ /* 0x040fe20000000100 */
[----:B------:R-:W-:Y:S01]  /*1230*/  FADD R22, -R22, R7 ;  /* 0x0000000716167221 */ /* 0x000fe20000000100 */
[----:B------:R-:W-:-:S03]  /*1240*/  LOP3.LUT R10, R36, 0xff, RZ, 0xc0, !PT ;  /* 0x000000ff240a7812 */ /* 0x000fc600078ec0ff */
[----:B------:R-:W-:Y:S01]  /*1250*/  @P2 FMUL R22, R22, 0.25 ;  /* 0x3e80000016162820 */ /* 0x000fe20000400000 */
[----:B------:R-:W-:-:S03]  /*1260*/  LEA R10, R10, UR4, 0x2 ;  /* 0x000000040a0a7c11 */ /* 0x000fc6000f8e10ff */
[----:B------:R-:W-:-:S04]  /*1270*/  @!P0 FMUL R22, R22, 16777216 ;  /* 0x4b80000016168820 */ /* 0x000fc80000400000 */
[----:B0-----:R-:W-:Y:S01]  /*1280*/  FMUL R44, R3, R22 ;  /* 0x00000016032c7220 */ /* 0x001fe20000400000 */
[----:B------:R-:W0:Y:S04]  /*1290*/  LDS R30, [R10] ;  /* 0x000000000a1e7984 */ /* 0x000e280000000800 */
[----:B------:R-:W1:Y:S04]  /*12a0*/  LDS R32, [R10+0x404] ;  /* 0x000404000a207984 */ /* 0x000e680000000800 */
[----:B------:R-:W2:Y:S04]  /*12b0*/  LDS R28, [R10+0x808] ;  /* 0x000808000a1c7984 */ /* 0x000ea80000000800 */
[----:B------:R-:W3:Y:S01]  /*12c0*/  LDS R22, [R10+0xc0c] ;  /* 0x000c0c000a167984 */ /* 0x000ee20000000800 */
[----:B------:R-:W-:Y:S01]  /*12d0*/  BAR.SYNC.DEFER_BLOCKING 0x0 ;  /* 0x0000000000007b1d */ /* 0x000fe20000010000 */
[----:B------:R-:W-:-:S04]  /*12e0*/  @!P3 FMUL R14, R14, 16777216 ;  /* 0x4b8000000e0eb820 */ /* 0x000fc80000400000 */
[----:B------:R-:W-:Y:S01]  /*12f0*/  FMUL R14, R16, R14 ;  /* 0x0000000e100e7220 */ /* 0x000fe20000400000 */
[----:B------:R-:W-:Y:S04]  /*1300*/  STS [R24], R13 ;  /* 0x0000000d18007388 */ /* 0x000fe80000000800 */
[----:B------:R-:W-:Y:S04]  /*1310*/  STS [R26+0x4], R12 ;  /* 0x0000040c1a007388 */ /* 0x000fe80000000800 */
[----:B------:R-:W-:Y:S04]  /*1320*/  STS [R26+0x8], R14 ;  /* 0x0000080e1a007388 */ /* 0x000fe80000000800 */
[----:B------:R-:W-:Y:S01]  /*1330*/  STS [R26+0xc], R40 ;  /* 0x00000c281a007388 */ /* 0x000fe20000000800 */
[----:B------:R-:W-:Y:S06]  /*1340*/  BAR.SYNC.DEFER_BLOCKING 0x0 ;  /* 0x0000000000007b1d */ /* 0x000fec0000010000 */
[----:B------:R-:W4:Y:S04]  /*1350*/  LDS R20, [R10] ;  /* 0x000000000a147984 */ /* 0x000f280000000800 */
[----:B------:R-:W5:Y:S04]  /*1360*/  LDS R18, [R10+0x404] ;  /* 0x000404000a127984 */ /* 0x000f680000000800 */
[----:B------:R-:W0:Y:S04]  /*1370*/  LDS R16, [R10+0x808] ;  /* 0x000808000a107984 */ /* 0x000e280000000800 */
[----:B------:R-:W0:Y:S01]  /*1380*/  LDS R15, [R10+0xc0c] ;  /* 0x000c0c000a0f7984 */ /* 0x000e220000000800 */
[----:B------:R-:W-:Y:S06]  /*1390*/  BAR.SYNC.DEFER_BLOCKING 0x0 ;  /* 0x0000000000007b1d */ /* 0x000fec0000010000 */
[----:B------:R-:W-:Y:S04]  /*13a0*/  STS [R24], R9 ;  /* 0x0000000918007388 */ /* 0x000fe80000000800 */
[----:B------:R-:W-:Y:S04]  /*13b0*/  STS [R26+0x4], R8 ;  /* 0x000004081a007388 */ /* 0x000fe80000000800 */
[----:B------:R-:W-:Y:S04]  /*13c0*/  STS [R26+0x8], R34 ;  /* 0x000008221a007388 */ /* 0x000fe80000000800 */
[----:B------:R-:W-:Y:S01]  /*13d0*/  STS [R26+0xc], R38 ;  /* 0x00000c261a007388 */ /* 0x000fe20000000800 */
[----:B------:R-:W-:Y:S01]  /*13e0*/  BAR.SYNC.DEFER_BLOCKING 0x0 ;  /* 0x0000000000007b1d */ /* 0x000fe20000010000 */
[----:B------:R-:W-:Y:S01]  /*13f0*/  @P2 FMUL R4, R4, 0.25 ;  /* 0x3e80000004042820 */ /* 0x000fe20000400000 */
[----:B------:R-:W-:Y:S01]  /*1400*/  @P2 FMUL R5, R5, 0.25 ;  /* 0x3e80000005052820 */ /* 0x000fe20000400000 */
[----:B------:R-:W-:-:S02]  /*1410*/  @P2 FMUL R6, R6, 0.25 ;  /* 0x3e80000006062820 */ /* 0x000fc40000400000 */
[----:B------:R-:W-:Y:S01]  /*1420*/  @!P0 FMUL R4, R4, 16777216 ;  /* 0x4b80000004048820 */ /* 0x000fe20000400000 */
[----:B------:R-:W-:Y:S01]  /*1430*/  @!P0 FMUL R5, R5, 16777216 ;  /* 0x4b80000005058820 */ /* 0x000fe20000400000 */
[----:B------:R-:W-:Y:S01]  /*1440*/  @!P0 FMUL R6, R6, 16777216 ;  /* 0x4b80000006068820 */ /* 0x000fe20000400000 */
[----:B------:R-:W0:Y:S04]  /*1450*/  LDS R14, [R10] ;  /* 0x000000000a0e7984 */ /* 0x000e280000000800 */
[----:B------:R-:W0:Y:S04]  /*1460*/  LDS R13, [R10+0x404] ;  /* 0x000404000a0d7984 */ /* 0x000e280000000800 */
[----:B------:R-:W0:Y:S04]  /*1470*/  LDS R12, [R10+0x808] ;  /* 0x000808000a0c7984 */ /* 0x000e280000000800 */
[----:B------:R-:W0:Y:S01]  /*1480*/  LDS R11, [R10+0xc0c] ;  /* 0x000c0c000a0b7984 */ /* 0x000e220000000800 */
[C---:B------:R-:W-:Y:S01]  /*1490*/  FMUL R7, R3.reuse, R4 ;  /* 0x0000000403077220 */ /* 0x040fe20000400000 */
[----:B------:R-:W-:Y:S01]  /*14a0*/  BAR.SYNC.DEFER_BLOCKING 0x0 ;  /* 0x0000000000007b1d */ /* 0x000fe20000010000 */
[C---:B------:R-:W-:Y:S01]  /*14b0*/  FMUL R36, R3.reuse, R5 ;  /* 0x0000000503247220 */ /* 0x040fe20000400000 */
[----:B------:R-:W-:-:S06]  /*14c0*/  FMUL R42, R3, R6 ;  /* 0x00000006032a7220 */ /* 0x000fcc0000400000 */
[----:B------:R-:W0:Y:S01]  /*14d0*/  LDC.64 R2, c[0x0][0x228] ;  /* 0x00008a00ff027b82 */ /* 0x000e220000000a00 */
[----:B------:R-:W-:Y:S02]  /*14e0*/  UISETP.GE.AND UP1, UPT, UR36, 0xc, UPT ;  /* 0x0000000c2400788c */ /* 0x000fe4000bf26270 */
[----:B------:R-:W-:Y:S01]  /*14f0*/  UISETP.GE.AND UP2, UPT, UR53, 0xc, UPT ;  /* 0x0000000c3500788c */ /* 0x000fe2000bf46270 */
[----:B------:R0:W-:Y:S04]  /*1500*/  STS [R24], R7 ;  /* 0x0000000718007388 */ /* 0x0001e80000000800 */
[----:B------:R-:W-:Y:S04]  /*1510*/  STS [R26+0x4], R36 ;  /* 0x000004241a007388 */ /* 0x000fe80000000800 */
[----:B------:R-:W-:Y:S04]  /*1520*/  STS [R26+0x8], R42 ;  /* 0x0000082a1a007388 */ /* 0x000fe80000000800 */
[----:B------:R-:W-:Y:S01]  /*1530*/  STS [R26+0xc], R44 ;  /* 0x00000c2c1a007388 */ /* 0x000fe20000000800 */
[----:B------:R-:W-:Y:S01]  /*1540*/  BAR.SYNC.DEFER_BLOCKING 0x0 ;  /* 0x0000000000007b1d */ /* 0x000fe20000010000 */
[----:B------:R-:W-:-:S02]  /*1550*/  PLOP3.LUT P0, PT, PT, PT, UP1, 0x80, 0x0 ;  /* 0x000000000000781c */ /* 0x000fc40003f0f018 */
[----:B------:R-:W-:Y:S01]  /*1560*/  PLOP3.LUT P1, PT, PT, PT, UP2, 0x80, 0x0 ;  /* 0x000000000000781c */ /* 0x000fe20003f2f028 */
[----:B------:R-:W-:Y:S01]  /*1570*/  UISETP.GE.AND UP2, UPT, UR52, 0xc, UPT ;  /* 0x0000000c3400788c */ /* 0x000fe2000bf46270 */
[----:B0-----:R-:W-:Y:S01]  /*1580*/  IMAD.WIDE R4, R45, 0x4, R2 ;  /* 0x000000042d047825 */ /* 0x001fe200078e0202 */
[----:B------:R-:W-:-:S04]  /*1590*/  UISETP.GE.AND UP5, UPT, UR51, 0xc, UPT ;  /* 0x0000000c3300788c */ /* 0x000fc8000bfa6270 */
[----:B------:R-:W-:Y:S01]  /*15a0*/  PLOP3.LUT P2, PT, PT, PT, UP2, 0x80, 0x0 ;  /* 0x000000000000781c */ /* 0x000fe20003f4f028 */
[--C-:B------:R-:W-:Y:S01]  /*15b0*/  IMAD.WIDE R6, R43, 0x4, R2.reuse ;  /* 0x000000042b067825 */ /* 0x100fe200078e0202 */
[----:B------:R-:W-:Y:S02]  /*15c0*/  UISETP.GE.AND UP1, UPT, UR50, 0xc, UPT ;  /* 0x0000000c3200788c */ /* 0x000fe4000bf26270 */
[----:B------:R-:W-:Y:S01]  /*15d0*/  UISETP.GE.AND UP2, UPT, UR49, 0xc, UPT ;  /* 0x0000000c3100788c */ /* 0x000fe2000bf46270 */
[----:B------:R-:W-:Y:S01]  /*15e0*/  IMAD.WIDE R8, R41, 0x4, R2 ;  /* 0x0000000429087825 */ /* 0x000fe200078e0202 */
[----:B------:R-:W-:Y:S02]  /*15f0*/  UISETP.GE.AND UP3, UPT, UR48, 0xc, UPT ;  /* 0x0000000c3000788c */ /* 0x000fe4000bf66270 */
[----:B------:R-:W-:Y:S01]  /*1600*/  UISETP.GE.AND UP4, UPT, UR47, 0xc, UPT ;  /* 0x0000000c2f00788c */ /* 0x000fe2000bf86270 */
[----:B------:R-:W0:Y:S04]  /*1610*/  LDS R34, [R10] ;  /* 0x000000000a227984 */ /* 0x000e280000000800 */
[----:B------:R-:W-:Y:S01]  /*1620*/  @!P0 STG.E desc[UR42][R4.64], R30 ;  /* 0x0000001e04008986 */ /* 0x000fe2000c10192a */
[----:B------:R-:W-:-:S03]  /*1630*/  PLOP3.LUT P0, PT, PT, PT, UP5, 0x80, 0x0 ;  /* 0x000000000000781c */ /* 0x000fc60003f0f058 */
[----:B------:R-:W0:Y:S04]  /*1640*/  LDS R26, [R10+0x404] ;  /* 0x000404000a1a7984 */ /* 0x000e280000000800 */
[----:B------:R-:W0:Y:S01]  /*1650*/  LDS R24, [R10+0x808] ;  /* 0x000808000a187984 */ /* 0x000e220000000800 */
[----:B------:R-:W-:-:S03]  /*1660*/  UISETP.GE.AND UP5, UPT, UR46, 0xc, UPT ;  /* 0x0000000c2e00788c */ /* 0x000fc6000bfa6270 */
[----:B-1----:R1:W-:Y:S01]  /*1670*/  @!P1 STG.E desc[UR42][R6.64], R32 ;  /* 0x0000002006009986 */ /* 0x0023e2000c10192a */
[----:B------:R-:W-:-:S03]  /*1680*/  PLOP3.LUT P3, PT, PT, PT, UP2, 0x80, 0x0 ;  /* 0x000000000000781c */ /* 0x000fc60003f6f028 */
[----:B--2---:R2:W-:Y:S01]  /*1690*/  @!P2 STG.E desc[UR42][R8.64], R28 ;  /* 0x0000001c0800a986 */ /* 0x0045e2000c10192a */
[----:B------:R-:W-:Y:S02]  /*16a0*/  PLOP3.LUT P2, PT, PT, PT, UP1, 0x80, 0x0 ;  /* 0x000000000000781c */ /* 0x000fe40003f4f018 */
[----:B------:R-:W-:Y:S02]  /*16b0*/  PLOP3.LUT P4, PT, PT, PT, UP3, 0x80, 0x0 ;  /* 0x000000000000781c */ /* 0x000fe40003f8f038 */
[----:B------:R-:W-:Y:S01]  /*16c0*/  PLOP3.LUT P5, PT, PT, PT, UP4, 0x80, 0x0 ;  /* 0x000000000000781c */ /* 0x000fe20003faf048 */
[----:B-1----:R-:W-:Y:S01]  /*16d0*/  IMAD.WIDE R6, R39, 0x4, R2 ;  /* 0x0000000427067825 */ /* 0x002fe200078e0202 */
[----:B------:R-:W-:-:S04]  /*16e0*/  UISETP.GE.AND UP6, UPT, UR45, 0xc, UPT ;  /* 0x0000000c2d00788c */ /* 0x000fc8000bfc6270 */
[----:B---3--:R1:W-:Y:S01]  /*16f0*/  @!P0 STG.E desc[UR42][R6.64], R22 ;  /* 0x0000001606008986 */ /* 0x0083e2000c10192a */
[----:B------:R-:W-:Y:S01]  /*1700*/  PLOP3.LUT P0, PT, PT, PT, UP5, 0x80, 0x0 ;  /* 0x000000000000781c */ /* 0x000fe20003f0f058 */
[----:B------:R-:W-:Y:S01]  /*1710*/  IMAD.WIDE R4, R37, 0x4, R2 ;  /* 0x0000000425047825 */ /* 0x000fe200078e0202 */
[----:B------:R-:W-:-:S03]  /*1720*/  UISETP.GE.AND UP1, UPT, UR44, 0xc, UPT ;  /* 0x0000000c2c00788c */ /* 0x000fc6000bf26270 */
[----:B--2---:R-:W-:Y:S01]  /*1730*/  IMAD.WIDE R8, R35, 0x4, R2 ;  /* 0x0000000423087825 */ /* 0x004fe200078e0202 */
[----:B------:R-:W-:-:S03]  /*1740*/  UISETP.GE.AND UP2, UPT, UR41, 0xc, UPT ;  /* 0x0000000c2900788c */ /* 0x000fc6000bf46270 */
[--C-:B------:R-:W-:Y:S01]  /*1750*/  IMAD.WIDE R32, R33, 0x4, R2.reuse ;  /* 0x0000000421207825 */ /* 0x100fe200078e0202 */
[----:B----4-:R2:W-:Y:S03]  /*1760*/  @!P2 STG.E desc[UR42][R4.64], R20 ;  /* 0x000000140400a986 */ /* 0x0105e6000c10192a */
[--C-:B------:R-:W-:Y:S01]  /*1770*/  IMAD.WIDE R30, R31, 0x4, R2.reuse ;  /* 0x000000041f1e7825 */ /* 0x100fe200078e0202 */
[----:B-----5:R3:W-:Y:S01]  /*1780*/  @!P3 STG.E desc[UR42][R8.64], R18 ;  /* 0x000000120800b986 */ /* 0x0207e2000c10192a */
[----:B------:R-:W-:Y:S02]  /*1790*/  PLOP3.LUT P1, PT, PT, PT, UP6, 0x80, 0x0 ;  /* 0x000000000000781c */ /* 0x000fe40003f2f068 */
[----:B-1----:R-:W-:Y:S01]  /*17a0*/  IMAD.WIDE R6, R29, 0x4, R2 ;  /* 0x000000041d067825 */ /* 0x002fe200078e0202 */
[----:B------:R1:W-:Y:S01]  /*17b0*/  @!P4 STG.E desc[UR42][R32.64], R16 ;  /* 0x000000102000c986 */ /* 0x0003e2000c10192a */
[----:B------:R-:W-:-:S03]  /*17c0*/  PLOP3.LUT P6, PT, PT, PT, UP1, 0x80, 0x0 ;  /* 0x000000000000781c */ /* 0x000fc60003fcf018 */
[----:B------:R-:W-:Y:S01]  /*17d0*/  @!P5 STG.E desc[UR42][R30.64], R15 ;  /* 0x0000000f1e00d986 */ /* 0x000fe2000c10192a */
[----:B------:R-:W-:Y:S02]  /*17e0*/  PLOP3.LUT P5, PT, PT, PT, UP2, 0x80, 0x0 ;  /* 0x000000000000781c */ /* 0x000fe40003faf028 */
[----:B------:R-:W-:Y:S01]  /*17f0*/  PLOP3.LUT P4, PT, PT, PT, UP0, 0x80, 0x0 ;  /* 0x000000000000781c */ /* 0x000fe20003f8f008 */
[----:B------:R-:W-:Y:S01]  /*1800*/  @!P0 STG.E desc[UR42][R6.64], R14 ;  /* 0x0000000e06008986 */ /* 0x000fe2000c10192a */
[----:B------:R-:W-:Y:S02]  /*1810*/  PLOP3.LUT P3, PT, PT, PT, UP0, 0x80, 0x0 ;  /* 0x000000000000781c */ /* 0x000fe40003f6f008 */
[----:B------:R-:W-:Y:S02]  /*1820*/  PLOP3.LUT P2, PT, PT, PT, UP0, 0x80, 0x0 ;  /* 0x000000000000781c */ /* 0x000fe40003f4f008 */
[----:B------:R-:W-:Y:S01]  /*1830*/  PLOP3.LUT P0, PT, PT, PT, UP0, 0x40, 0x0 ;  /* 0x000000000000781c */ /* 0x000fe20003f0e808 */
[----:B------:R-:W-:-:S04]  /*1840*/  IMAD.WIDE R28, R27, 0x4, R2 ;  /* 0x000000041b1c7825 */ /* 0x000fc800078e0202 */
[--C-:B--2---:R-:W-:Y:S01]  /*1850*/  IMAD.WIDE R4, R25, 0x4, R2.reuse ;  /* 0x0000000419047825 */ /* 0x104fe200078e0202 */
[----:B------:R2:W-:Y:S03]  /*1860*/  @!P1 STG.E desc[UR42][R28.64], R13 ;  /* 0x0000000d1c009986 */ /* 0x0005e6000c10192a */
[--C-:B---3--:R-:W-:Y:S01]  /*1870*/  IMAD.WIDE R8, R17, 0x4, R2.reuse ;  /* 0x0000000411087825 */ /* 0x108fe200078e0202 */
[----:B------:R3:W-:Y:S03]  /*1880*/  @!P6 STG.E desc[UR42][R4.64], R12 ;  /* 0x0000000c0400e986 */ /* 0x0007e6000c10192a */
[--C-:B-1----:R-:W-:Y:S01]  /*1890*/  IMAD.WIDE R16, R23, 0x4, R2.reuse ;  /* 0x0000000417107825 */ /* 0x102fe200078e0202 */
[----:B------:R3:W-:Y:S03]  /*18a0*/  @!P5 STG.E desc[UR42][R8.64], R11 ;  /* 0x0000000b0800d986 */ /* 0x0007e6000c10192a */
[--C-:B------:R-:W-:Y:S01]  /*18b0*/  IMAD.WIDE R20, R21, 0x4, R2.reuse ;  /* 0x0000000415147825 */ /* 0x100fe200078e0202 */
[----:B0-----:R3:W-:Y:S03]  /*18c0*/  @!P4 STG.E desc[UR42][R16.64], R34 ;  /* 0x000000221000c986 */ /* 0x0017e6000c10192a */
[----:B------:R-:W-:Y:S01]  /*18d0*/  IMAD.WIDE R18, R19, 0x4, R2 ;  /* 0x0000000413127825 */ /* 0x000fe200078e0202 */
[----:B------:R3:W-:Y:S01]  /*18e0*/  @!P3 STG.E desc[UR42][R20.64], R26 ;  /* 0x0000001a1400b986 */ /* 0x0007e2000c10192a */
[----:B--2---:R-:W-:-:S03]  /*18f0*/  MOV R13, UR7 ;  /* 0x00000007000d7c02 */ /* 0x004fc60008000f00 */
[----:B------:R3:W-:Y:S01]  /*1900*/  @!P2 STG.E desc[UR42][R18.64], R24 ;  /* 0x000000181200a986 */ /* 0x0007e2000c10192a */
[----:B------:R-:W-:Y:S05]  /*1910*/  @!P0 EXIT ;  /* 0x000000000000894d */ /* 0x000fea0003800000 */
[----:B------:R-:W0:Y:S01]  /*1920*/  LDS R7, [R10+0xc0c] ;  /* 0x000c0c000a077984 */ /* 0x000e220000000800 */
[----:B---3--:R-:W-:-:S04]  /*1930*/  IMAD R5, R13, 0x3000, R0 ;  /* 0x000030000d057824 */ /* 0x008fc800078e0200 */
[----:B------:R-:W-:-:S05]  /*1940*/  IMAD.WIDE R2, R5, 0x4, R2 ;  /* 0x0000000405027825 */ /* 0x000fca00078e0202 */
[----:B0-----:R-:W-:Y:S01]  /*1950*/  STG.E desc[UR42][R2.64], R7 ;  /* 0x0000000702007986 */ /* 0x001fe2000c10192a */
[----:B------:R-:W-:Y:S05]  /*1960*/  EXIT ;  /* 0x000000000000794d */ /* 0x000fea0003800000 */
.L_x_0:
[----:B------:R-:W-:-:S00]  /*1970*/  BRA `(.L_x_0) ;  /* 0xfffffffc00fc7947 */ /* 0x000fc0000383ffff */
[----:B------:R-:W-:-:S00]  /*1980*/  NOP ;  /* 0x0000000000007918 */ /* 0x000fc00000000000 */
[----:B------:R-:W-:-:S00]  /*1990*/  NOP ;  /* 0x0000000000007918 */ /* 0x000fc00000000000 */
[----:B------:R-:W-:-:S00]  /*19a0*/  NOP ;  /* 0x0000000000007918 */ /* 0x000fc00000000000 */
[----:B------:R-:W-:-:S00]  /*19b0*/  NOP ;  /* 0x0000000000007918 */ /* 0x000fc00000000000 */
[----:B------:R-:W-:-:S00]  /*19c0*/  NOP ;  /* 0x0000000000007918 */ /* 0x000fc00000000000 */
[----:B------:R-:W-:-:S00]  /*19d0*/  NOP ;  /* 0x0000000000007918 */ /* 0x000fc00000000000 */
[----:B------:R-:W-:-:S00]  /*19e0*/  NOP ;  /* 0x0000000000007918 */ /* 0x000fc00000000000 */
[----:B------:R-:W-:-:S00]  /*19f0*/  NOP ;  /* 0x0000000000007918 */ /* 0x000fc00000000000 */
.L_x_1:


//--------------------- .nv.shared.triton_poi_fused_div_sub_5 --------------------------
	.section	.nv.shared.triton_poi_fused_div_sub_5,"aw",@nobits
	.sectionflags	@""
	.align	16
	.zero		1024


//--------------------- .nv.constant0.triton_poi_fused_div_sub_5 --------------------------
	.section	.nv.constant0.triton_poi_fused_div_sub_5,"a",@progbits
	.sectionflags	@""
	.align	4
.nv.constant0.triton_poi_fused_div_sub_5:
	.zero		568
